//
// Generated by NVIDIA NVVM Compiler
//
// Compiler Build ID: CL-36424714
// Cuda compilation tools, release 13.0, V13.0.88
// Based on NVVM 20.0.0
//

.version 9.0
.target sm_100
.address_size 64


.entry _ZN36_GLOBAL__N__e850c917_4_k_cu_e7fdbb9e20gol_kernel_bitpackedEPKmPmiij(
	.param .u64 .ptr .align 1 _ZN36_GLOBAL__N__e850c917_4_k_cu_e7fdbb9e20gol_kernel_bitpackedEPKmPmiij_param_0,
	.param .u64 .ptr .align 1 _ZN36_GLOBAL__N__e850c917_4_k_cu_e7fdbb9e20gol_kernel_bitpackedEPKmPmiij_param_1,
	.param .u32 _ZN36_GLOBAL__N__e850c917_4_k_cu_e7fdbb9e20gol_kernel_bitpackedEPKmPmiij_param_2,
	.param .u32 _ZN36_GLOBAL__N__e850c917_4_k_cu_e7fdbb9e20gol_kernel_bitpackedEPKmPmiij_param_3,
	.param .u32 _ZN36_GLOBAL__N__e850c917_4_k_cu_e7fdbb9e20gol_kernel_bitpackedEPKmPmiij_param_4
)
{
	.reg .pred 	%p<18>;
	.reg .b32 	%r<16>;
	.reg .b64 	%rd<109>;

	ld.param.u64 	%rd22, [_ZN36_GLOBAL__N__e850c917_4_k_cu_e7fdbb9e20gol_kernel_bitpackedEPKmPmiij_param_0];
	ld.param.u64 	%rd21, [_ZN36_GLOBAL__N__e850c917_4_k_cu_e7fdbb9e20gol_kernel_bitpackedEPKmPmiij_param_1];
	ld.param.u32 	%r7, [_ZN36_GLOBAL__N__e850c917_4_k_cu_e7fdbb9e20gol_kernel_bitpackedEPKmPmiij_param_3];
	ld.param.u32 	%r8, [_ZN36_GLOBAL__N__e850c917_4_k_cu_e7fdbb9e20gol_kernel_bitpackedEPKmPmiij_param_4];
	cvta.to.global.u64 	%rd1, %rd22;
	mov.u32 	%r9, %ctaid.x;
	mov.u32 	%r10, %ntid.x;
	mov.u32 	%r11, %tid.x;
	mad.lo.s32 	%r1, %r9, %r10, %r11;
	setp.ge.u32 	%p1, %r1, %r8;
	@%p1 bra 	$L__BB0_18;
	add.s32 	%r2, %r7, -1;
	and.b32  	%r3, %r2, %r1;
	setp.eq.s32 	%p2, %r3, 0;
	add.s32 	%r4, %r3, 1;
	add.s32 	%r5, %r7, %r1;
	sub.s32 	%r6, %r1, %r7;
	mul.wide.u32 	%rd24, %r1, 8;
	add.s64 	%rd2, %rd1, %rd24;
	ld.global.nc.u64 	%rd3, [%rd2];
	mov.b64 	%rd101, 0;
	@%p2 bra 	$L__BB0_3;
	add.s32 	%r12, %r1, -1;
	mul.wide.u32 	%rd25, %r12, 8;
	add.s64 	%rd26, %rd1, %rd25;
	ld.global.nc.u64 	%rd27, [%rd26];
	shr.u64 	%rd101, %rd27, 63;
$L__BB0_3:
	setp.ge.u32 	%p3, %r4, %r7;
	mov.b64 	%rd102, 0;
	@%p3 bra 	$L__BB0_5;
	ld.global.nc.u64 	%rd29, [%rd2+8];
	shl.b64 	%rd102, %rd29, 63;
$L__BB0_5:
	setp.lt.u32 	%p4, %r1, %r7;
	mov.b64 	%rd103, 0;
	@%p4 bra 	$L__BB0_7;
	mul.wide.u32 	%rd31, %r6, 8;
	add.s64 	%rd32, %rd1, %rd31;
	ld.global.nc.u64 	%rd103, [%rd32];
$L__BB0_7:
	setp.ge.u32 	%p5, %r5, %r8;
	mul.wide.u32 	%rd34, %r5, 8;
	add.s64 	%rd10, %rd1, %rd34;
	mov.b64 	%rd104, 0;
	@%p5 bra 	$L__BB0_9;
	ld.global.nc.u64 	%rd104, [%rd10];
$L__BB0_9:
	setp.lt.u32 	%p6, %r1, %r7;
	setp.eq.s32 	%p7, %r3, 0;
	mov.b64 	%rd105, 0;
	or.pred  	%p8, %p6, %p7;
	@%p8 bra 	$L__BB0_11;
	add.s32 	%r13, %r6, -1;
	mul.wide.u32 	%rd36, %r13, 8;
	add.s64 	%rd37, %rd1, %rd36;
	ld.global.nc.u64 	%rd38, [%rd37];
	shr.u64 	%rd105, %rd38, 63;
$L__BB0_11:
	setp.ge.u32 	%p10, %r4, %r7;
	mov.b64 	%rd106, 0;
	or.pred  	%p11, %p6, %p10;
	@%p11 bra 	$L__BB0_13;
	add.s32 	%r14, %r6, 1;
	mul.wide.u32 	%rd40, %r14, 8;
	add.s64 	%rd41, %rd1, %rd40;
	ld.global.nc.u64 	%rd42, [%rd41];
	shl.b64 	%rd106, %rd42, 63;
$L__BB0_13:
	setp.ge.u32 	%p12, %r5, %r8;
	mov.b64 	%rd107, 0;
	or.pred  	%p14, %p12, %p7;
	@%p14 bra 	$L__BB0_15;
	add.s32 	%r15, %r2, %r1;
	mul.wide.u32 	%rd44, %r15, 8;
	add.s64 	%rd45, %rd1, %rd44;
	ld.global.nc.u64 	%rd46, [%rd45];
	shr.u64 	%rd107, %rd46, 63;
$L__BB0_15:
	setp.ge.u32 	%p15, %r5, %r8;
	setp.ge.u32 	%p16, %r4, %r7;
	mov.b64 	%rd108, 0;
	or.pred  	%p17, %p15, %p16;
	@%p17 bra 	$L__BB0_17;
	ld.global.nc.u64 	%rd48, [%rd10+8];
	shl.b64 	%rd108, %rd48, 63;
$L__BB0_17:
	shl.b64 	%rd49, %rd3, 1;
	or.b64  	%rd50, %rd101, %rd49;
	shr.u64 	%rd51, %rd3, 1;
	or.b64  	%rd52, %rd102, %rd51;
	shl.b64 	%rd53, %rd103, 1;
	or.b64  	%rd54, %rd105, %rd53;
	shr.u64 	%rd55, %rd103, 1;
	or.b64  	%rd56, %rd106, %rd55;
	shl.b64 	%rd57, %rd104, 1;
	or.b64  	%rd58, %rd107, %rd57;
	shr.u64 	%rd59, %rd104, 1;
	or.b64  	%rd60, %rd108, %rd59;
	and.b64  	%rd61, %rd54, %rd103;
	xor.b64  	%rd62, %rd54, %rd103;
	and.b64  	%rd63, %rd56, %rd62;
	xor.b64  	%rd64, %rd56, %rd62;
	xor.b64  	%rd65, %rd63, %rd61;
	and.b64  	%rd66, %rd64, %rd50;
	xor.b64  	%rd67, %rd64, %rd50;
	and.b64  	%rd68, %rd66, %rd61;
	xor.b64  	%rd69, %rd65, %rd66;
	and.b64  	%rd70, %rd67, %rd52;
	xor.b64  	%rd71, %rd67, %rd52;
	and.b64  	%rd72, %rd70, %rd65;
	xor.b64  	%rd73, %rd69, %rd70;
	xor.b64  	%rd74, %rd72, %rd68;
	and.b64  	%rd75, %rd58, %rd71;
	xor.b64  	%rd76, %rd58, %rd71;
	and.b64  	%rd77, %rd75, %rd69;
	xor.b64  	%rd78, %rd75, %rd73;
	xor.b64  	%rd79, %rd74, %rd77;
	and.b64  	%rd80, %rd76, %rd104;
	xor.b64  	%rd81, %rd76, %rd104;
	and.b64  	%rd82, %rd80, %rd73;
	xor.b64  	%rd83, %rd78, %rd80;
	xor.b64  	%rd84, %rd79, %rd82;
	and.b64  	%rd85, %rd60, %rd81;
	xor.b64  	%rd86, %rd60, %rd81;
	and.b64  	%rd87, %rd85, %rd78;
	xor.b64  	%rd88, %rd85, %rd83;
	xor.b64  	%rd89, %rd84, %rd87;
	not.b64 	%rd90, %rd89;
	and.b64  	%rd91, %rd83, %rd90;
	and.b64  	%rd92, %rd91, %rd86;
	or.b64  	%rd93, %rd89, %rd86;
	not.b64 	%rd94, %rd93;
	and.b64  	%rd95, %rd88, %rd94;
	and.b64  	%rd96, %rd95, %rd3;
	or.b64  	%rd97, %rd96, %rd92;
	cvta.to.global.u64 	%rd98, %rd21;
	add.s64 	%rd100, %rd98, %rd24;
	st.global.u64 	[%rd100], %rd97;
$L__BB0_18:
	ret;

}


// ===== COMPILED SASS (sm_100) =====

	.target	sm_100

	.elftype	@"ET_EXEC"


//--------------------- .note.nv.tkinfo           --------------------------
	.section	.note.nv.tkinfo,"",@"SHT_NOTE"
	.sectionflags	@"SHF_NOTE_NV_TKINFO"
	.tkinfo
        /*0018*/ 	.word	0x00000002
        /*0030*/ 	.string	""
        /*0030*/ 	.string	"ptxas"
        /*0030*/ 	.string	"Cuda compilation tools, release 13.0, V13.0.88"
        /*0030*/ 	.string	"Build cuda_13.0.r13.0/compiler.36424714_0"
        /*0030*/ 	.string	"-arch sm_100 -m 64 "



//--------------------- .note.nv.cuinfo           --------------------------
	.section	.note.nv.cuinfo,"",@"SHT_NOTE"
	.sectionflags	@"SHF_NOTE_NV_CUINFO"
        /*0018*/ 	.short	0x0002
        /*001a*/ 	.short	0x0064
        /*001c*/ 	.short	0x0082
	.zero		2


//--------------------- .nv.info                  --------------------------
	.section	.nv.info,"",@"SHT_CUDA_INFO"
	.align	4


	//----- nvinfo : EIATTR_REGCOUNT
	.align		4
        /*0000*/ 	.byte	0x04, 0x2f
        /*0002*/ 	.short	(.L_1 - .L_0)
	.align		4
.L_0:
        /*0004*/ 	.word	index@(_ZN36_GLOBAL__N__e850c917_4_k_cu_e7fdbb9e20gol_kernel_bitpackedEPKmPmiij)
        /*0008*/ 	.word	0x0000001d


	//----- nvinfo : EIATTR_FRAME_SIZE
	.align		4
.L_1:
        /*000c*/ 	.byte	0x04, 0x11
        /*000e*/ 	.short	(.L_3 - .L_2)
	.align		4
.L_2:
        /*0010*/ 	.word	index@(_ZN36_GLOBAL__N__e850c917_4_k_cu_e7fdbb9e20gol_kernel_bitpackedEPKmPmiij)
        /*0014*/ 	.word	0x00000000


	//----- nvinfo : EIATTR_MIN_STACK_SIZE
	.align		4
.L_3:
        /*0018*/ 	.byte	0x04, 0x12
        /*001a*/ 	.short	(.L_5 - .L_4)
	.align		4
.L_4:
        /*001c*/ 	.word	index@(_ZN36_GLOBAL__N__e850c917_4_k_cu_e7fdbb9e20gol_kernel_bitpackedEPKmPmiij)
        /*0020*/ 	.word	0x00000000
.L_5:


//--------------------- .nv.compat                --------------------------
	.section	.nv.compat,"",@"SHT_CUDA_COMPAT_INFO"
	.align	4
        /*0000*/ 	.byte	0x02, 0x09, 0x00, 0x00, 0x02, 0x02, 0x01, 0x00, 0x02, 0x05, 0x05, 0x00, 0x03, 0x07, 0x01, 0x01
        /*0010*/ 	.byte	0x02, 0x03, 0x00, 0x00, 0x02, 0x06, 0x01, 0x00, 0x04, 0x0b, 0x08, 0x00, 0x09, 0x00, 0x00, 0x00
        /*0020*/ 	.byte	0x00, 0x00, 0x00, 0x00


//--------------------- .nv.info._ZN36_GLOBAL__N__e850c917_4_k_cu_e7fdbb9e20gol_kernel_bitpackedEPKmPmiij --------------------------
	.section	.nv.info._ZN36_GLOBAL__N__e850c917_4_k_cu_e7fdbb9e20gol_kernel_bitpackedEPKmPmiij,"",@"SHT_CUDA_INFO"
	.sectionflags	@""
	.align	4


	//----- nvinfo : EIATTR_CUDA_API_VERSION
	.align		4
        /*0000*/ 	.byte	0x04, 0x37
        /*0002*/ 	.short	(.L_7 - .L_6)
.L_6:
        /*0004*/ 	.word	0x00000082


	//----- nvinfo : EIATTR_KPARAM_INFO
	.align		4
.L_7:
        /*0008*/ 	.byte	0x04, 0x17
        /*000a*/ 	.short	(.L_9 - .L_8)
.L_8:
        /*000c*/ 	.word	0x00000000
        /*0010*/ 	.short	0x0004
        /*0012*/ 	.short	0x0018
        /*0014*/ 	.byte	0x00, 0xf0, 0x11, 0x00


	//----- nvinfo : EIATTR_KPARAM_INFO
	.align		4
.L_9:
        /*0018*/ 	.byte	0x04, 0x17
        /*001a*/ 	.short	(.L_11 - .L_10)
.L_10:
        /*001c*/ 	.word	0x00000000
        /*0020*/ 	.short	0x0003
        /*0022*/ 	.short	0x0014
        /*0024*/ 	.byte	0x00, 0xf0, 0x11, 0x00


	//----- nvinfo : EIATTR_KPARAM_INFO
	.align		4
.L_11:
        /*0028*/ 	.byte	0x04, 0x17
        /*002a*/ 	.short	(.L_13 - .L_12)
.L_12:
        /*002c*/ 	.word	0x00000000
        /*0030*/ 	.short	0x0002
        /*0032*/ 	.short	0x0010
        /*0034*/ 	.byte	0x00, 0xf0, 0x11, 0x00


	//----- nvinfo : EIATTR_KPARAM_INFO
	.align		4
.L_13:
        /*0038*/ 	.byte	0x04, 0x17
        /*003a*/ 	.short	(.L_15 - .L_14)
.L_14:
        /*003c*/ 	.word	0x00000000
        /*0040*/ 	.short	0x0001
        /*0042*/ 	.short	0x0008
        /*0044*/ 	.byte	0x00, 0xf5, 0x21, 0x00


	//----- nvinfo : EIATTR_KPARAM_INFO
	.align		4
.L_15:
        /*0048*/ 	.byte	0x04, 0x17
        /*004a*/ 	.short	(.L_17 - .L_16)
.L_16:
        /*004c*/ 	.word	0x00000000
        /*0050*/ 	.short	0x0000
        /*0052*/ 	.short	0x0000
        /*0054*/ 	.byte	0x00, 0xf5, 0x21, 0x00


	//----- nvinfo : EIATTR_SPARSE_MMA_MASK
	.align		4
.L_17:
        /*0058*/ 	.byte	0x03, 0x50
        /*005a*/ 	.short	0x0000


	//----- nvinfo : EIATTR_MAXREG_COUNT
	.align		4
        /*005c*/ 	.byte	0x03, 0x1b
        /*005e*/ 	.short	0x00ff


	//----- nvinfo : EIATTR_MERCURY_ISA_VERSION
	.align		4
        /*0060*/ 	.byte	0x03, 0x5f
        /*0062*/ 	.short	0x0101


	//----- nvinfo : EIATTR_VRC_CTA_INIT_COUNT
	.align		4
        /*0064*/ 	.byte	0x02, 0x4a
	.zero		1
	.zero		1


	//----- nvinfo : EIATTR_EXIT_INSTR_OFFSETS
	.align		4
        /*0068*/ 	.byte	0x04, 0x1c
        /*006a*/ 	.short	(.L_19 - .L_18)


	//   ....[0]....
.L_18:
        /*006c*/ 	.word	0x00000070


	//   ....[1]....
        /*0070*/ 	.word	0x00000890


	//----- nvinfo : EIATTR_CBANK_PARAM_SIZE
	.align		4
.L_19:
        /*0074*/ 	.byte	0x03, 0x19
        /*0076*/ 	.short	0x001c


	//----- nvinfo : EIATTR_PARAM_CBANK
	.align		4
        /*0078*/ 	.byte	0x04, 0x0a
        /*007a*/ 	.short	(.L_21 - .L_20)
	.align		4
.L_20:
        /*007c*/ 	.word	index@(.nv.constant0._ZN36_GLOBAL__N__e850c917_4_k_cu_e7fdbb9e20gol_kernel_bitpackedEPKmPmiij)
        /*0080*/ 	.short	0x0380
        /*0082*/ 	.short	0x001c


	//----- nvinfo : EIATTR_SW_WAR
	.align		4
.L_21:
        /*0084*/ 	.byte	0x04, 0x36
        /*0086*/ 	.short	(.L_23 - .L_22)
.L_22:
        /*0088*/ 	.word	0x00000008
.L_23:


//--------------------- .nv.callgraph             --------------------------
	.section	.nv.callgraph,"",@"SHT_CUDA_CALLGRAPH"
	.align	4
	.sectionentsize	8
	.align		4
        /*0000*/ 	.word	0x00000000
	.align		4
        /*0004*/ 	.word	0xffffffff
	.align		4
        /*0008*/ 	.word	0x00000000
	.align		4
        /*000c*/ 	.word	0xfffffffe
	.align		4
        /*0010*/ 	.word	0x00000000
	.align		4
        /*0014*/ 	.word	0xfffffffd
	.align		4
        /*0018*/ 	.word	0x00000000
	.align		4
        /*001c*/ 	.word	0xfffffffc


//--------------------- .text._ZN36_GLOBAL__N__e850c917_4_k_cu_e7fdbb9e20gol_kernel_bitpackedEPKmPmiij --------------------------
	.section	.text._ZN36_GLOBAL__N__e850c917_4_k_cu_e7fdbb9e20gol_kernel_bitpackedEPKmPmiij,"ax",@progbits
	.align	128
.text._ZN36_GLOBAL__N__e850c917_4_k_cu_e7fdbb9e20gol_kernel_bitpackedEPKmPmiij:
        .type           _ZN36_GLOBAL__N__e850c917_4_k_cu_e7fdbb9e20gol_kernel_bitpackedEPKmPmiij,@function
        .size           _ZN36_GLOBAL__N__e850c917_4_k_cu_e7fdbb9e20gol_kernel_bitpackedEPKmPmiij,(.L_x_1 - _ZN36_GLOBAL__N__e850c917_4_k_cu_e7fdbb9e20gol_kernel_bitpackedEPKmPmiij)
        .other          _ZN36_GLOBAL__N__e850c917_4_k_cu_e7fdbb9e20gol_kernel_bitpackedEPKmPmiij,@"STO_CUDA_ENTRY STV_DEFAULT"
_ZN36_GLOBAL__N__e850c917_4_k_cu_e7fdbb9e20gol_kernel_bitpackedEPKmPmiij:
[----:B------:R-:W-:Y:S01]  /*0000*/  LDC R1, c[0x0][0x37c] ;  /* 0x0000df00ff017b82 */ /* 0x000fe20000000800 */
[----:B------:R-:W0:Y:S07]  /*0010*/  S2R R3, SR_TID.X ;  /* 0x0000000000037919 */ /* 0x000e2e0000002100 */
[----:B------:R-:W0:Y:S01]  /*0020*/  S2UR UR4, SR_CTAID.X ;  /* 0x00000000000479c3 */ /* 0x000e220000002500 */
[----:B------:R-:W1:Y:S07]  /*0030*/  LDCU UR10, c[0x0][0x398] ;  /* 0x00007300ff0a77ac */ /* 0x000e6e0008000800 */
[----:B------:R-:W0:Y:S02]  /*0040*/  LDC R0, c[0x0][0x360] ;  /* 0x0000d800ff007b82 */ /* 0x000e240000000800 */
[----:B0-----:R-:W-:-:S05]  /*0050*/  IMAD R0, R0, UR4, R3 ;  /* 0x0000000400007c24 */ /* 0x001fca000f8e0203 */
[----:B-1----:R-:W-:-:S13]  /*0060*/  ISETP.GE.U32.AND P0, PT, R0, UR10, PT ;  /* 0x0000000a00007c0c */ /* 0x002fda000bf06070 */
[----:B------:R-:W-:Y:S05]  /*0070*/  @P0 EXIT ;  /* 0x000000000000094d */ /* 0x000fea0003800000 */
[----:B------:R-:W0:Y:S01]  /*0080*/  LDCU UR5, c[0x0][0x394] ;  /* 0x00007280ff0577ac */ /* 0x000e220008000800 */
[----:B------:R-:W1:Y:S01]  /*0090*/  LDC.64 R8, c[0x0][0x380] ;  /* 0x0000e000ff087b82 */ /* 0x000e620000000a00 */
[----:B------:R-:W2:Y:S01]  /*00a0*/  LDCU.64 UR8, c[0x0][0x358] ;  /* 0x00006b00ff0877ac */ /* 0x000ea20008000a00 */
[----:B0-----:R-:W-:Y:S02]  /*00b0*/  UIADD3 UR4, UPT, UPT, UR5, -0x1, URZ ;  /* 0xffffffff05047890 */ /* 0x001fe4000fffe0ff */
[C---:B------:R-:W-:Y:S01]  /*00c0*/  VIADD R11, R0.reuse, UR5 ;  /* 0x00000005000b7c36 */ /* 0x040fe20008000000 */
[C---:B------:R-:W-:Y:S01]  /*00d0*/  ISETP.GE.U32.AND P4, PT, R0.reuse, UR5, PT ;  /* 0x0000000500007c0c */ /* 0x040fe2000bf86070 */
[----:B------:R-:W-:Y:S02]  /*00e0*/  VIADD R21, R0, -UR5 ;  /* 0x8000000500157c36 */ /* 0x000fe40008000000 */
[----:B------:R-:W-:-:S04]  /*00f0*/  LOP3.LUT P1, R4, RZ, UR4, R0, 0x88, !PT ;  /* 0x00000004ff047c12 */ /* 0x000fc8000f828800 */
[C---:B------:R-:W-:Y:S01]  /*0100*/  ISETP.NE.AND P0, PT, R4.reuse, RZ, PT ;  /* 0x000000ff0400720c */ /* 0x040fe20003f05270 */
[----:B------:R-:W-:-:S03]  /*0110*/  VIADD R4, R4, 0x1 ;  /* 0x0000000104047836 */ /* 0x000fc60000000000 */
[----:B------:R-:W-:Y:S02]  /*0120*/  ISETP.LT.U32.OR P3, PT, R0, UR5, !P0 ;  /* 0x0000000500007c0c */ /* 0x000fe4000c761470 */
[----:B------:R-:W-:Y:S02]  /*0130*/  ISETP.GE.U32.OR P0, PT, R11, UR10, !P0 ;  /* 0x0000000a0b007c0c */ /* 0x000fe4000c706470 */
[----:B------:R-:W-:Y:S02]  /*0140*/  ISETP.GE.U32.OR P2, PT, R4, UR5, !P4 ;  /* 0x0000000504007c0c */ /* 0x000fe4000e746470 */
[----:B------:R-:W-:Y:S01]  /*0150*/  CS2R R6, SRZ ;  /* 0x0000000000067805 */ /* 0x000fe2000001ff00 */
[----:B------:R-:W-:-:S06]  /*0160*/  @P1 VIADD R19, R0, 0xffffffff ;  /* 0xffffffff00131836 */ /* 0x000fcc0000000000 */
[C---:B------:R-:W-:Y:S02]  /*0170*/  @!P3 VIADD R3, R21.reuse, 0xffffffff ;  /* 0xffffffff1503b836 */ /* 0x040fe40000000000 */
[----:B------:R-:W-:Y:S02]  /*0180*/  @!P0 VIADD R17, R0, UR4 ;  /* 0x0000000400118c36 */ /* 0x000fe40008000000 */
[----:B------:R-:W-:Y:S02]  /*0190*/  @!P2 VIADD R23, R21, 0x1 ;  /* 0x000000011517a836 */ /* 0x000fe40000000000 */
[----:B-1----:R-:W-:-:S04]  /*01a0*/  @!P0 IMAD.WIDE.U32 R16, R17, 0x8, R8 ;  /* 0x0000000811108825 */ /* 0x002fc800078e0008 */
[--C-:B------:R-:W-:Y:S02]  /*01b0*/  @P4 IMAD.WIDE.U32 R20, R21, 0x8, R8.reuse ;  /* 0x0000000815144825 */ /* 0x100fe400078e0008 */
[----:B--2---:R-:W2:Y:S02]  /*01c0*/  @!P0 LDG.E.CONSTANT R16, desc[UR8][R16.64+0x4] ;  /* 0x0000040810108981 */ /* 0x004ea4000c1e9900 */
[--C-:B------:R-:W-:Y:S02]  /*01d0*/  @!P3 IMAD.WIDE.U32 R2, R3, 0x8, R8.reuse ;  /* 0x000000080302b825 */ /* 0x100fe400078e0008 */
[----:B------:R-:W3:Y:S02]  /*01e0*/  @P4 LDG.E.64.CONSTANT R6, desc[UR8][R20.64] ;  /* 0x0000000814064981 */ /* 0x000ee4000c1e9b00 */
[--C-:B------:R-:W-:Y:S01]  /*01f0*/  @P1 IMAD.WIDE.U32 R18, R19, 0x8, R8.reuse ;  /* 0x0000000813121825 */ /* 0x100fe200078e0008 */
[----:B------:R-:W-:Y:S01]  /*0200*/  ISETP.GE.U32.AND P4, PT, R4, UR5, PT ;  /* 0x0000000504007c0c */ /* 0x000fe2000bf86070 */
[----:B------:R-:W4:Y:S02]  /*0210*/  @!P3 LDG.E.CONSTANT R10, desc[UR8][R2.64+0x4] ;  /* 0x00000408020ab981 */ /* 0x000f24000c1e9900 */
[----:B------:R-:W-:-:S02]  /*0220*/  IMAD.WIDE.U32 R12, R0, 0x8, R8 ;  /* 0x00000008000c7825 */ /* 0x000fc400078e0008 */
[----:B------:R-:W5:Y:S02]  /*0230*/  @P1 LDG.E.CONSTANT R18, desc[UR8][R18.64+0x4] ;  /* 0x0000040812121981 */ /* 0x000f64000c1e9900 */
[----:B------:R-:W-:Y:S01]  /*0240*/  @!P2 IMAD.WIDE.U32 R22, R23, 0x8, R8 ;  /* 0x000000081716a825 */ /* 0x000fe200078e0008 */
[----:B------:R-:W-:Y:S01]  /*0250*/  ISETP.GE.U32.AND P5, PT, R11, UR10, PT ;  /* 0x0000000a0b007c0c */ /* 0x000fe2000bfa6070 */
[----:B------:R-:W5:Y:S04]  /*0260*/  LDG.E.64.CONSTANT R2, desc[UR8][R12.64] ;  /* 0x000000080c027981 */ /* 0x000f68000c1e9b00 */
[----:B------:R0:W5:Y:S01]  /*0270*/  @!P2 LDG.E.CONSTANT R15, desc[UR8][R22.64] ;  /* 0x00000008160fa981 */ /* 0x000162000c1e9900 */
[----:B------:R-:W-:-:S03]  /*0280*/  CS2R R4, SRZ ;  /* 0x0000000000047805 */ /* 0x000fc6000001ff00 */
[----:B------:R1:W5:Y:S01]  /*0290*/  @!P4 LDG.E.CONSTANT R14, desc[UR8][R12.64+0x8] ;  /* 0x000008080c0ec981 */ /* 0x000362000c1e9900 */
[----:B0-----:R-:W-:-:S05]  /*02a0*/  IMAD.WIDE.U32 R22, R11, 0x8, R8 ;  /* 0x000000080b167825 */ /* 0x001fca00078e0008 */
[----:B------:R-:W5:Y:S01]  /*02b0*/  @!P5 LDG.E.64.CONSTANT R4, desc[UR8][R22.64] ;  /* 0x000000081604d981 */ /* 0x000f62000c1e9b00 */
[----:B------:R-:W-:-:S13]  /*02c0*/  ISETP.GE.U32.OR P5, PT, R11, UR10, P4 ;  /* 0x0000000a0b007c0c */ /* 0x000fda000a7a6470 */
[----:B------:R0:W5:Y:S01]  /*02d0*/  @!P5 LDG.E.CONSTANT R8, desc[UR8][R22.64+0x8] ;  /* 0x000008081608d981 */ /* 0x000162000c1e9900 */
[----:B-1----:R-:W-:Y:S02]  /*02e0*/  IMAD.MOV.U32 R12, RZ, RZ, RZ ;  /* 0x000000ffff0c7224 */ /* 0x002fe400078e00ff */
[----:B------:R-:W-:Y:S01]  /*02f0*/  IMAD.MOV.U32 R24, RZ, RZ, RZ ;  /* 0x000000ffff187224 */ /* 0x000fe200078e00ff */
[----:B------:R-:W-:Y:S01]  /*0300*/  UMOV UR4, URZ ;  /* 0x000000ff00047c82 */ /* 0x000fe20008000000 */
[----:B------:R-:W-:Y:S01]  /*0310*/  IMAD.MOV.U32 R26, RZ, RZ, RZ ;  /* 0x000000ffff1a7224 */ /* 0x000fe200078e00ff */
[----:B------:R-:W-:Y:S01]  /*0320*/  UMOV UR6, URZ ;  /* 0x000000ff00067c82 */ /* 0x000fe20008000000 */
[----:B------:R-:W-:Y:S01]  /*0330*/  IMAD.MOV.U32 R20, RZ, RZ, RZ ;  /* 0x000000ffff147224 */ /* 0x000fe200078e00ff */
[----:B------:R-:W-:Y:S01]  /*0340*/  UMOV UR5, URZ ;  /* 0x000000ff00057c82 */ /* 0x000fe20008000000 */
[----:B------:R-:W-:Y:S01]  /*0350*/  UMOV UR7, URZ ;  /* 0x000000ff00077c82 */ /* 0x000fe20008000000 */
[----:B--2---:R-:W-:Y:S01]  /*0360*/  @!P0 SHF.R.U32.HI R12, RZ, 0x1f, R16 ;  /* 0x0000001fff0c8819 */ /* 0x004fe20000011610 */
[C---:B---3--:R-:W-:Y:S01]  /*0370*/  IMAD.SHL.U32 R19, R6.reuse, 0x2, RZ ;  /* 0x0000000206137824 */ /* 0x048fe200078e00ff */
[----:B------:R-:W-:-:S02]  /*0380*/  SHF.R.U64 R16, R6, 0x1, R7 ;  /* 0x0000000106107819 */ /* 0x000fc40000001207 */
[----:B----4-:R-:W-:Y:S02]  /*0390*/  @!P3 SHF.R.U32.HI R24, RZ, 0x1f, R10 ;  /* 0x0000001fff18b819 */ /* 0x010fe4000001160a */
[----:B------:R-:W-:Y:S02]  /*03a0*/  LOP3.LUT R16, R16, UR4, RZ, 0xfc, !PT ;  /* 0x0000000410107c12 */ /* 0x000fe4000f8efcff */
[----:B-----5:R-:W-:Y:S02]  /*03b0*/  @P1 SHF.R.U32.HI R26, RZ, 0x1f, R18 ;  /* 0x0000001fff1a1819 */ /* 0x020fe40000011612 */
[----:B------:R-:W-:Y:S01]  /*03c0*/  LOP3.LUT R19, R24, R19, RZ, 0xfc, !PT ;  /* 0x0000001318137212 */ /* 0x000fe200078efcff */
[C---:B------:R-:W-:Y:S01]  /*03d0*/  IMAD.SHL.U32 R9, R2.reuse, 0x2, RZ ;  /* 0x0000000202097824 */ /* 0x040fe200078e00ff */
[----:B------:R-:W-:Y:S02]  /*03e0*/  SHF.R.U64 R10, R2, 0x1, R3 ;  /* 0x00000001020a7819 */ /* 0x000fe40000001203 */
[--C-:B------:R-:W-:Y:S01]  /*03f0*/  SHF.R.U32.HI R17, RZ, 0x1, R7.reuse ;  /* 0x00000001ff117819 */ /* 0x100fe20000011607 */
[----:B------:R-:W-:Y:S01]  /*0400*/  @!P2 IMAD.U32 R20, R15, -0x80000000, RZ ;  /* 0x800000000f14a824 */ /* 0x000fe200078e00ff */
[----:B------:R-:W-:-:S02]  /*0410*/  SHF.L.U64.HI R21, R6, 0x1, R7 ;  /* 0x0000000106157819 */ /* 0x000fc40000010207 */
[----:B0-----:R-:W-:Y:S02]  /*0420*/  LOP3.LUT R22, R26, R9, RZ, 0xfc, !PT ;  /* 0x000000091a167212 */ /* 0x001fe400078efcff */
[----:B------:R-:W-:Y:S02]  /*0430*/  LOP3.LUT R10, R10, UR6, RZ, 0xfc, !PT ;  /* 0x000000060a0a7c12 */ /* 0x000fe4000f8efcff */
[----:B------:R-:W-:Y:S02]  /*0440*/  LOP3.LUT R23, R16, R19, R6, 0x96, !PT ;  /* 0x0000001310177212 */ /* 0x000fe400078e9606 */
[----:B------:R-:W-:Y:S01]  /*0450*/  LOP3.LUT R16, R19, R6, R16, 0xe8, !PT ;  /* 0x0000000613107212 */ /* 0x000fe200078ee810 */
[----:B------:R-:W-:Y:S01]  /*0460*/  IMAD.MOV.U32 R15, RZ, RZ, RZ ;  /* 0x000000ffff0f7224 */ /* 0x000fe200078e00ff */
[----:B------:R-:W-:Y:S02]  /*0470*/  LOP3.LUT R17, R20, R17, RZ, 0xfc, !PT ;  /* 0x0000001114117212 */ /* 0x000fe400078efcff */
[----:B------:R-:W-:-:S02]  /*0480*/  SHF.L.U64.HI R13, R2, 0x1, R3 ;  /* 0x00000001020d7819 */ /* 0x000fc40000010203 */
[----:B------:R-:W-:Y:S01]  /*0490*/  LOP3.LUT R21, R21, UR5, RZ, 0xfc, !PT ;  /* 0x0000000515157c12 */ /* 0x000fe2000f8efcff */
[----:B------:R-:W-:Y:S01]  /*04a0*/  @!P4 IMAD.U32 R15, R14, -0x80000000, RZ ;  /* 0x800000000e0fc824 */ /* 0x000fe200078e00ff */
[CCC-:B------:R-:W-:Y:S02]  /*04b0*/  LOP3.LUT R9, R10.reuse, R23.reuse, R22.reuse, 0x60, !PT ;  /* 0x000000170a097212 */ /* 0x1c0fe400078e6016 */
[-CC-:B------:R-:W-:Y:S02]  /*04c0*/  LOP3.LUT R11, R10, R23.reuse, R22.reuse, 0x96, !PT ;  /* 0x000000170a0b7212 */ /* 0x180fe400078e9616 */
[----:B------:R-:W-:Y:S02]  /*04d0*/  LOP3.LUT R20, R23, R22, RZ, 0xc0, !PT ;  /* 0x0000001617147212 */ /* 0x000fe400078ec0ff */
[----:B------:R-:W-:Y:S02]  /*04e0*/  LOP3.LUT R10, R16, R23, R22, 0x78, !PT ;  /* 0x00000017100a7212 */ /* 0x000fe400078e7816 */
[----:B------:R-:W-:-:S02]  /*04f0*/  SHF.R.U32.HI R22, RZ, 0x1, R3 ;  /* 0x00000001ff167819 */ /* 0x000fc40000011603 */
[----:B------:R-:W-:Y:S02]  /*0500*/  LOP3.LUT R13, R13, UR7, RZ, 0xfc, !PT ;  /* 0x000000070d0d7c12 */ /* 0x000fe4000f8efcff */
[----:B------:R-:W-:Y:S02]  /*0510*/  LOP3.LUT R18, R17, R21, R7, 0x96, !PT ;  /* 0x0000001511127212 */ /* 0x000fe400078e9607 */
[----:B------:R-:W-:Y:S02]  /*0520*/  LOP3.LUT R6, R20, R19, R6, 0x80, !PT ;  /* 0x0000001314067212 */ /* 0x000fe400078e8006 */
[----:B------:R-:W-:Y:S01]  /*0530*/  LOP3.LUT R23, R15, R22, RZ, 0xfc, !PT ;  /* 0x000000160f177212 */ /* 0x000fe200078efcff */
[----:B------:R-:W-:Y:S01]  /*0540*/  IMAD.SHL.U32 R15, R4, 0x2, RZ ;  /* 0x00000002040f7824 */ /* 0x000fe200078e00ff */
[----:B------:R-:W-:Y:S02]  /*0550*/  LOP3.LUT R14, R18, R13, RZ, 0xc0, !PT ;  /* 0x0000000d120e7212 */ /* 0x000fe400078ec0ff */
[----:B------:R-:W-:-:S02]  /*0560*/  LOP3.LUT R17, R21, R7, R17, 0xe8, !PT ;  /* 0x0000000715117212 */ /* 0x000fc400078ee811 */
[----:B------:R-:W-:Y:S02]  /*0570*/  LOP3.LUT R6, R6, R9, R16, 0x78, !PT ;  /* 0x0000000906067212 */ /* 0x000fe400078e7810 */
[----:B------:R-:W-:Y:S02]  /*0580*/  SHF.L.U64.HI R20, R4, 0x1, R5 ;  /* 0x0000000104147819 */ /* 0x000fe40000010205 */
[----:B------:R-:W-:Y:S02]  /*0590*/  LOP3.LUT R7, R14, R21, R7, 0x80, !PT ;  /* 0x000000150e077212 */ /* 0x000fe400078e8007 */
[CCC-:B------:R-:W-:Y:S02]  /*05a0*/  LOP3.LUT R16, R23.reuse, R18.reuse, R13.reuse, 0x60, !PT ;  /* 0x0000001217107212 */ /* 0x1c0fe400078e600d */
[----:B------:R-:W-:Y:S02]  /*05b0*/  LOP3.LUT R12, R12, R15, RZ, 0xfc, !PT ;  /* 0x0000000f0c0c7212 */ /* 0x000fe400078efcff */
[----:B------:R-:W-:-:S02]  /*05c0*/  LOP3.LUT R23, R23, R18, R13, 0x96, !PT ;  /* 0x0000001217177212 */ /* 0x000fc400078e960d */
[----:B------:R-:W-:Y:S02]  /*05d0*/  LOP3.LUT R20, R20, UR4, RZ, 0xfc, !PT ;  /* 0x0000000414147c12 */ /* 0x000fe4000f8efcff */
[----:B------:R-:W-:Y:S02]  /*05e0*/  LOP3.LUT R19, R17, R18, R13, 0x78, !PT ;  /* 0x0000001211137212 */ /* 0x000fe400078e780d */
[----:B------:R-:W-:Y:S02]  /*05f0*/  LOP3.LUT R15, R7, R16, R17, 0x78, !PT ;  /* 0x00000010070f7212 */ /* 0x000fe400078e7811 */
[----:B------:R-:W-:Y:S02]  /*0600*/  LOP3.LUT R14, R12, R11, RZ, 0xc0, !PT ;  /* 0x0000000b0c0e7212 */ /* 0x000fe400078ec0ff */
[-CC-:B------:R-:W-:Y:S02]  /*0610*/  LOP3.LUT R17, R10, R12.reuse, R11.reuse, 0x80, !PT ;  /* 0x0000000c0a117212 */ /* 0x180fe400078e800b */
[----:B------:R-:W-:-:S02]  /*0620*/  LOP3.LUT R13, R4, R12, R11, 0x60, !PT ;  /* 0x0000000c040d7212 */ /* 0x000fc400078e600b */
[C---:B------:R-:W-:Y:S02]  /*0630*/  LOP3.LUT R12, R4.reuse, R12, R11, 0x96, !PT ;  /* 0x0000000c040c7212 */ /* 0x040fe400078e960b */
[--C-:B------:R-:W-:Y:S02]  /*0640*/  SHF.R.U64 R24, R4, 0x1, R5.reuse ;  /* 0x0000000104187819 */ /* 0x100fe40000001205 */
[----:B------:R-:W-:Y:S01]  /*0650*/  LOP3.LUT R4, R20, R23, RZ, 0xc0, !PT ;  /* 0x0000001714047212 */ /* 0x000fe200078ec0ff */
[----:B------:R-:W-:Y:S01]  /*0660*/  IMAD.MOV.U32 R21, RZ, RZ, RZ ;  /* 0x000000ffff157224 */ /* 0x000fe200078e00ff */
[----:B------:R-:W-:Y:S01]  /*0670*/  SHF.R.U32.HI R18, RZ, 0x1, R5 ;  /* 0x00000001ff127819 */ /* 0x000fe20000011605 */
[----:B------:R-:W-:Y:S01]  /*0680*/  @!P5 IMAD.U32 R21, R8, -0x80000000, RZ ;  /* 0x800000000815d824 */ /* 0x000fe200078e00ff */
[CCC-:B------:R-:W-:Y:S02]  /*0690*/  LOP3.LUT R11, R5.reuse, R20.reuse, R23.reuse, 0x60, !PT ;  /* 0x00000014050b7212 */ /* 0x1c0fe400078e6017 */
[----:B------:R-:W-:-:S02]  /*06a0*/  LOP3.LUT R7, R5, R20, R23, 0x96, !PT ;  /* 0x0000001405077212 */ /* 0x000fc400078e9617 */
[-CC-:B------:R-:W-:Y:S02]  /*06b0*/  LOP3.LUT R8, R4, R19.reuse, R16.reuse, 0x96, !PT ;  /* 0x0000001304087212 */ /* 0x180fe400078e9610 */
[----:B------:R-:W0:Y:S01]  /*06c0*/  LDC.64 R4, c[0x0][0x388] ;  /* 0x0000e200ff047b82 */ /* 0x000e220000000a00 */
[-CC-:B------:R-:W-:Y:S02]  /*06d0*/  LOP3.LUT R14, R14, R10.reuse, R9.reuse, 0x96, !PT ;  /* 0x0000000a0e0e7212 */ /* 0x180fe400078e9609 */
[----:B------:R-:W-:Y:S02]  /*06e0*/  LOP3.LUT R22, R13, R10, R9, 0x60, !PT ;  /* 0x0000000a0d167212 */ /* 0x000fe400078e6009 */
[----:B------:R-:W-:Y:S02]  /*06f0*/  LOP3.LUT R20, R19, R20, R23, 0x80, !PT ;  /* 0x0000001413147212 */ /* 0x000fe400078e8017 */
[----:B------:R-:W-:Y:S02]  /*0700*/  LOP3.LUT R16, R11, R19, R16, 0x60, !PT ;  /* 0x000000130b107212 */ /* 0x000fe400078e6010 */
[----:B------:R-:W-:-:S02]  /*0710*/  LOP3.LUT R9, R24, UR4, RZ, 0xfc, !PT ;  /* 0x0000000418097c12 */ /* 0x000fc4000f8efcff */
[----:B------:R-:W-:Y:S02]  /*0720*/  LOP3.LUT R10, R21, R18, RZ, 0xfc, !PT ;  /* 0x00000012150a7212 */ /* 0x000fe400078efcff */
[----:B------:R-:W-:Y:S02]  /*0730*/  LOP3.LUT R19, R22, R6, R17, 0x96, !PT ;  /* 0x0000000616137212 */ /* 0x000fe400078e9611 */
[----:B------:R-:W-:Y:S02]  /*0740*/  LOP3.LUT R6, R14, R9, R12, 0x80, !PT ;  /* 0x000000090e067212 */ /* 0x000fe400078e800c */
[----:B------:R-:W-:Y:S02]  /*0750*/  LOP3.LUT R15, R16, R15, R20, 0x96, !PT ;  /* 0x0000000f100f7212 */ /* 0x000fe400078e9614 */
[----:B------:R-:W-:Y:S02]  /*0760*/  LOP3.LUT R16, R8, R10, R7, 0x80, !PT ;  /* 0x0000000a08107212 */ /* 0x000fe400078e8007 */
[----:B------:R-:W-:-:S02]  /*0770*/  LOP3.LUT R17, R9, R12, RZ, 0xc0, !PT ;  /* 0x0000000c09117212 */ /* 0x000fc400078ec0ff */
[----:B------:R-:W-:Y:S02]  /*0780*/  LOP3.LUT R6, R19, R6, RZ, 0x3c, !PT ;  /* 0x0000000613067212 */ /* 0x000fe400078e3cff */
[----:B------:R-:W-:Y:S02]  /*0790*/  LOP3.LUT R18, R10, R7, RZ, 0xc0, !PT ;  /* 0x000000070a127212 */ /* 0x000fe400078ec0ff */
[----:B------:R-:W-:Y:S02]  /*07a0*/  LOP3.LUT R16, R15, R16, RZ, 0x3c, !PT ;  /* 0x000000100f107212 */ /* 0x000fe400078e3cff */
[-CC-:B------:R-:W-:Y:S02]  /*07b0*/  LOP3.LUT R17, R17, R14.reuse, R13.reuse, 0x96, !PT ;  /* 0x0000000e11117212 */ /* 0x180fe400078e960d */
[----:B------:R-:W-:Y:S02]  /*07c0*/  LOP3.LUT R14, R6, R14, R13, 0x6, !PT ;  /* 0x0000000e060e7212 */ /* 0x000fe400078e060d */
[----:B------:R-:W-:-:S02]  /*07d0*/  LOP3.LUT R18, R18, R8, R11, 0x96, !PT ;  /* 0x0000000812127212 */ /* 0x000fc400078e960b */
[-CC-:B------:R-:W-:Y:S02]  /*07e0*/  LOP3.LUT R13, R6, R9.reuse, R12.reuse, 0xf6, !PT ;  /* 0x00000009060d7212 */ /* 0x180fe400078ef60c */
[C---:B------:R-:W-:Y:S02]  /*07f0*/  LOP3.LUT R15, R16.reuse, R10, R7, 0xf6, !PT ;  /* 0x0000000a100f7212 */ /* 0x040fe400078ef607 */
[----:B------:R-:W-:Y:S02]  /*0800*/  LOP3.LUT R8, R16, R8, R11, 0x6, !PT ;  /* 0x0000000810087212 */ /* 0x000fe400078e060b */
[----:B------:R-:W-:Y:S02]  /*0810*/  LOP3.LUT R9, R14, R9, R12, 0x60, !PT ;  /* 0x000000090e097212 */ /* 0x000fe400078e600c */
[----:B------:R-:W-:Y:S02]  /*0820*/  LOP3.LUT R2, R2, R17, R13, 0x40, !PT ;  /* 0x0000001102027212 */ /* 0x000fe400078e400d */
[----:B------:R-:W-:-:S02]  /*0830*/  LOP3.LUT R3, R3, R18, R15, 0x40, !PT ;  /* 0x0000001203037212 */ /* 0x000fc400078e400f */
[----:B------:R-:W-:Y:S01]  /*0840*/  LOP3.LUT R10, R8, R10, R7, 0x60, !PT ;  /* 0x0000000a080a7212 */ /* 0x000fe200078e6007 */
[----:B0-----:R-:W-:Y:S01]  /*0850*/  IMAD.WIDE.U32 R4, R0, 0x8, R4 ;  /* 0x0000000800047825 */ /* 0x001fe200078e0004 */
[----:B------:R-:W-:Y:S02]  /*0860*/  LOP3.LUT R2, R2, R9, RZ, 0xfc, !PT ;  /* 0x0000000902027212 */ /* 0x000fe400078efcff */
[----:B------:R-:W-:-:S05]  /*0870*/  LOP3.LUT R3, R3, R10, RZ, 0xfc, !PT ;  /* 0x0000000a03037212 */ /* 0x000fca00078efcff */
[----:B------:R-:W-:Y:S01]  /*0880*/  STG.E.64 desc[UR8][R4.64], R2 ;  /* 0x0000000204007986 */ /* 0x000fe2000c101b08 */
[----:B------:R-:W-:Y:S05]  /*0890*/  EXIT ;  /* 0x000000000000794d */ /* 0x000fea0003800000 */
.L_x_0:
[----:B------:R-:W-:-:S00]  /*08a0*/  BRA `(.L_x_0) ;  /* 0xfffffffc00fc7947 */ /* 0x000fc0000383ffff */
[----:B------:R-:W-:-:S00]  /*08b0*/  NOP ;  /* 0x0000000000007918 */ /* 0x000fc00000000000 */
        /* <DEDUP_REMOVED lines=12> */
.L_x_1:


//--------------------- .nv.shared.reserved.0     --------------------------
	.section	.nv.shared.reserved.0,"aw",@nobits
	.weak		__nv_reservedSMEM_offset_0_alias
	.size		__nv_reservedSMEM_offset_0_alias, 0, 64
	.other		__nv_reservedSMEM_offset_0_alias,@"STO_CUDA_RESERVED_SHARED STV_DEFAULT"
__nv_reservedSMEM_offset_0_alias:
	.zero		0
	.zero		64


//--------------------- .nv.constant0._ZN36_GLOBAL__N__e850c917_4_k_cu_e7fdbb9e20gol_kernel_bitpackedEPKmPmiij --------------------------
	.section	.nv.constant0._ZN36_GLOBAL__N__e850c917_4_k_cu_e7fdbb9e20gol_kernel_bitpackedEPKmPmiij,"a",@progbits
	.sectionflags	@""
	.align	4
.nv.constant0._ZN36_GLOBAL__N__e850c917_4_k_cu_e7fdbb9e20gol_kernel_bitpackedEPKmPmiij:
	.zero		924


//--------------------- SYMBOLS --------------------------

	.type		.nv.reservedSmem.offset0,@object
	.size		.nv.reservedSmem.offset0,0x4
